//
// Generated by NVIDIA NVVM Compiler
//
// Compiler Build ID: CL-36424714
// Cuda compilation tools, release 13.0, V13.0.88
// Based on NVVM 20.0.0
//

.version 9.0
.target sm_100
.address_size 64

	// .globl	_Z7scanSumIfEvPT_m
.extern .shared .align 16 .b8 buffer[];

.visible .entry _Z7scanSumIfEvPT_m(
	.param .u64 .ptr .align 1 _Z7scanSumIfEvPT_m_param_0,
	.param .u64 _Z7scanSumIfEvPT_m_param_1
)
{
	.reg .pred 	%p<8>;
	.reg .b32 	%r<29>;
	.reg .b32 	%f<11>;
	.reg .b64 	%rd<26>;

	ld.param.u64 	%rd15, [_Z7scanSumIfEvPT_m_param_0];
	ld.param.u64 	%rd13, [_Z7scanSumIfEvPT_m_param_1];
	cvta.to.global.u64 	%rd16, %rd15;
	mov.u32 	%r2, %tid.x;
	cvt.u64.u32 	%rd1, %r2;
	mul.wide.u32 	%rd17, %r2, 8;
	add.s64 	%rd2, %rd16, %rd17;
	ld.global.f32 	%f1, [%rd2];
	shl.b32 	%r3, %r2, 3;
	mov.u32 	%r4, buffer;
	add.s32 	%r1, %r4, %r3;
	mul.wide.u32 	%rd18, %r2, 2;
	or.b64  	%rd3, %rd18, 1;
	ld.global.f32 	%f2, [%rd2+4];
	st.shared.v2.f32 	[%r1], {%f1, %f2};
	setp.lt.u64 	%p1, %rd13, 2;
	mov.b64 	%rd23, 1;
	@%p1 bra 	$L__BB0_5;
	mov.b64 	%rd23, 1;
	cvt.u32.u64 	%r5, %rd3;
	mov.u64 	%rd21, %rd13;
$L__BB0_2:
	shr.u64 	%rd6, %rd21, 1;
	bar.sync 	0;
	setp.le.u64 	%p2, %rd6, %rd1;
	@%p2 bra 	$L__BB0_4;
	cvt.u32.u64 	%r6, %rd23;
	mul.lo.s32 	%r7, %r6, %r5;
	shl.b32 	%r8, %r7, 2;
	add.s32 	%r10, %r4, %r8;
	ld.shared.f32 	%f3, [%r10+-4];
	add.s32 	%r11, %r7, %r6;
	shl.b32 	%r12, %r11, 2;
	add.s32 	%r13, %r4, %r12;
	ld.shared.f32 	%f4, [%r13+-4];
	add.f32 	%f5, %f3, %f4;
	st.shared.f32 	[%r13+-4], %f5;
$L__BB0_4:
	shl.b64 	%rd23, %rd23, 1;
	setp.gt.u64 	%p3, %rd21, 3;
	mov.u64 	%rd21, %rd6;
	@%p3 bra 	$L__BB0_2;
$L__BB0_5:
	cvt.u32.u64 	%r14, %rd1;
	setp.ne.s32 	%p4, %r14, 0;
	@%p4 bra 	$L__BB0_7;
	cvt.u32.u64 	%r15, %rd13;
	shl.b32 	%r16, %r15, 2;
	add.s32 	%r18, %r4, %r16;
	mov.b32 	%r19, 0;
	st.shared.u32 	[%r18+-4], %r19;
$L__BB0_7:
	setp.lt.u64 	%p5, %rd13, 2;
	@%p5 bra 	$L__BB0_12;
	mov.b64 	%rd24, 1;
	cvt.u32.u64 	%r20, %rd3;
$L__BB0_9:
	shr.u64 	%rd23, %rd23, 1;
	bar.sync 	0;
	setp.le.u64 	%p6, %rd24, %rd1;
	@%p6 bra 	$L__BB0_11;
	cvt.u32.u64 	%r21, %rd23;
	mul.lo.s32 	%r22, %r21, %r20;
	shl.b32 	%r23, %r22, 2;
	add.s32 	%r25, %r4, %r23;
	ld.shared.f32 	%f6, [%r25+-4];
	add.s32 	%r26, %r22, %r21;
	shl.b32 	%r27, %r26, 2;
	add.s32 	%r28, %r4, %r27;
	ld.shared.f32 	%f7, [%r28+-4];
	st.shared.f32 	[%r25+-4], %f7;
	add.f32 	%f8, %f6, %f7;
	st.shared.f32 	[%r28+-4], %f8;
$L__BB0_11:
	shl.b64 	%rd24, %rd24, 1;
	setp.lt.u64 	%p7, %rd24, %rd13;
	@%p7 bra 	$L__BB0_9;
$L__BB0_12:
	bar.sync 	0;
	ld.shared.v2.f32 	{%f9, %f10}, [%r1];
	st.global.f32 	[%rd2], %f9;
	st.global.f32 	[%rd2+4], %f10;
	ret;

}


// ===== COMPILED SASS (sm_100) =====

	.target	sm_100

	.elftype	@"ET_EXEC"


//--------------------- .note.nv.tkinfo           --------------------------
	.section	.note.nv.tkinfo,"",@"SHT_NOTE"
	.sectionflags	@"SHF_NOTE_NV_TKINFO"
	.tkinfo
        /*0018*/ 	.word	0x00000002
        /*0030*/ 	.string	""
        /*0030*/ 	.string	"ptxas"
        /*0030*/ 	.string	"Cuda compilation tools, release 13.0, V13.0.88"
        /*0030*/ 	.string	"Build cuda_13.0.r13.0/compiler.36424714_0"
        /*0030*/ 	.string	"-arch sm_100 -m 64 "



//--------------------- .note.nv.cuinfo           --------------------------
	.section	.note.nv.cuinfo,"",@"SHT_NOTE"
	.sectionflags	@"SHF_NOTE_NV_CUINFO"
        /*0018*/ 	.short	0x0002
        /*001a*/ 	.short	0x0064
        /*001c*/ 	.short	0x0082
	.zero		2


//--------------------- .nv.info                  --------------------------
	.section	.nv.info,"",@"SHT_CUDA_INFO"
	.align	4


	//----- nvinfo : EIATTR_REGCOUNT
	.align		4
        /*0000*/ 	.byte	0x04, 0x2f
        /*0002*/ 	.short	(.L_1 - .L_0)
	.align		4
.L_0:
        /*0004*/ 	.word	index@(_Z7scanSumIfEvPT_m)
        /*0008*/ 	.word	0x0000000d


	//----- nvinfo : EIATTR_FRAME_SIZE
	.align		4
.L_1:
        /*000c*/ 	.byte	0x04, 0x11
        /*000e*/ 	.short	(.L_3 - .L_2)
	.align		4
.L_2:
        /*0010*/ 	.word	index@(_Z7scanSumIfEvPT_m)
        /*0014*/ 	.word	0x00000000


	//----- nvinfo : EIATTR_MIN_STACK_SIZE
	.align		4
.L_3:
        /*0018*/ 	.byte	0x04, 0x12
        /*001a*/ 	.short	(.L_5 - .L_4)
	.align		4
.L_4:
        /*001c*/ 	.word	index@(_Z7scanSumIfEvPT_m)
        /*0020*/ 	.word	0x00000000
.L_5:


//--------------------- .nv.compat                --------------------------
	.section	.nv.compat,"",@"SHT_CUDA_COMPAT_INFO"
	.align	4
        /*0000*/ 	.byte	0x02, 0x09, 0x00, 0x00, 0x02, 0x02, 0x01, 0x00, 0x02, 0x05, 0x05, 0x00, 0x03, 0x07, 0x01, 0x01
        /*0010*/ 	.byte	0x02, 0x03, 0x00, 0x00, 0x02, 0x06, 0x01, 0x00, 0x04, 0x0b, 0x08, 0x00, 0x09, 0x00, 0x00, 0x00
        /*0020*/ 	.byte	0x00, 0x00, 0x00, 0x00


//--------------------- .nv.info._Z7scanSumIfEvPT_m --------------------------
	.section	.nv.info._Z7scanSumIfEvPT_m,"",@"SHT_CUDA_INFO"
	.sectionflags	@""
	.align	4


	//----- nvinfo : EIATTR_CUDA_API_VERSION
	.align		4
        /*0000*/ 	.byte	0x04, 0x37
        /*0002*/ 	.short	(.L_7 - .L_6)
.L_6:
        /*0004*/ 	.word	0x00000082


	//----- nvinfo : EIATTR_KPARAM_INFO
	.align		4
.L_7:
        /*0008*/ 	.byte	0x04, 0x17
        /*000a*/ 	.short	(.L_9 - .L_8)
.L_8:
        /*000c*/ 	.word	0x00000000
        /*0010*/ 	.short	0x0001
        /*0012*/ 	.short	0x0008
        /*0014*/ 	.byte	0x00, 0xf0, 0x21, 0x00


	//----- nvinfo : EIATTR_KPARAM_INFO
	.align		4
.L_9:
        /*0018*/ 	.byte	0x04, 0x17
        /*001a*/ 	.short	(.L_11 - .L_10)
.L_10:
        /*001c*/ 	.word	0x00000000
        /*0020*/ 	.short	0x0000
        /*0022*/ 	.short	0x0000
        /*0024*/ 	.byte	0x00, 0xf5, 0x21, 0x00


	//----- nvinfo : EIATTR_SPARSE_MMA_MASK
	.align		4
.L_11:
        /*0028*/ 	.byte	0x03, 0x50
        /*002a*/ 	.short	0x0000


	//----- nvinfo : EIATTR_MAXREG_COUNT
	.align		4
        /*002c*/ 	.byte	0x03, 0x1b
        /*002e*/ 	.short	0x00ff


	//----- nvinfo : EIATTR_NUM_BARRIERS
	.align		4
        /*0030*/ 	.byte	0x02, 0x4c
        /*0032*/ 	.byte	0x01
	.zero		1


	//----- nvinfo : EIATTR_MERCURY_ISA_VERSION
	.align		4
        /*0034*/ 	.byte	0x03, 0x5f
        /*0036*/ 	.short	0x0101


	//----- nvinfo : EIATTR_VRC_CTA_INIT_COUNT
	.align		4
        /*0038*/ 	.byte	0x02, 0x4a
	.zero		1
	.zero		1


	//----- nvinfo : EIATTR_EXIT_INSTR_OFFSETS
	.align		4
        /*003c*/ 	.byte	0x04, 0x1c
        /*003e*/ 	.short	(.L_13 - .L_12)


	//   ....[0]....
.L_12:
        /*0040*/ 	.word	0x00000520


	//----- nvinfo : EIATTR_CRS_STACK_SIZE
	.align		4
.L_13:
        /*0044*/ 	.byte	0x04, 0x1e
        /*0046*/ 	.short	(.L_15 - .L_14)
.L_14:
        /*0048*/ 	.word	0x00000000


	//----- nvinfo : EIATTR_CBANK_PARAM_SIZE
	.align		4
.L_15:
        /*004c*/ 	.byte	0x03, 0x19
        /*004e*/ 	.short	0x0010


	//----- nvinfo : EIATTR_PARAM_CBANK
	.align		4
        /*0050*/ 	.byte	0x04, 0x0a
        /*0052*/ 	.short	(.L_17 - .L_16)
	.align		4
.L_16:
        /*0054*/ 	.word	index@(.nv.constant0._Z7scanSumIfEvPT_m)
        /*0058*/ 	.short	0x0380
        /*005a*/ 	.short	0x0010


	//----- nvinfo : EIATTR_SW_WAR
	.align		4
.L_17:
        /*005c*/ 	.byte	0x04, 0x36
        /*005e*/ 	.short	(.L_19 - .L_18)
.L_18:
        /*0060*/ 	.word	0x00000008
.L_19:


//--------------------- .nv.callgraph             --------------------------
	.section	.nv.callgraph,"",@"SHT_CUDA_CALLGRAPH"
	.align	4
	.sectionentsize	8
	.align		4
        /*0000*/ 	.word	0x00000000
	.align		4
        /*0004*/ 	.word	0xffffffff
	.align		4
        /*0008*/ 	.word	0x00000000
	.align		4
        /*000c*/ 	.word	0xfffffffe
	.align		4
        /*0010*/ 	.word	0x00000000
	.align		4
        /*0014*/ 	.word	0xfffffffd
	.align		4
        /*0018*/ 	.word	0x00000000
	.align		4
        /*001c*/ 	.word	0xfffffffc


//--------------------- .text._Z7scanSumIfEvPT_m  --------------------------
	.section	.text._Z7scanSumIfEvPT_m,"ax",@progbits
	.align	128
        .global         _Z7scanSumIfEvPT_m
        .type           _Z7scanSumIfEvPT_m,@function
        .size           _Z7scanSumIfEvPT_m,(.L_x_7 - _Z7scanSumIfEvPT_m)
        .other          _Z7scanSumIfEvPT_m,@"STO_CUDA_ENTRY STV_DEFAULT"
_Z7scanSumIfEvPT_m:
.text._Z7scanSumIfEvPT_m:
[----:B------:R-:W-:Y:S01]  /*0000*/  LDC R1, c[0x0][0x37c] ;  /* 0x0000df00ff017b82 */ /* 0x000fe20000000800 */
[----:B------:R-:W0:Y:S07]  /*0010*/  S2R R9, SR_TID.X ;  /* 0x0000000000097919 */ /* 0x000e2e0000002100 */
[----:B------:R-:W0:Y:S01]  /*0020*/  LDC.64 R2, c[0x0][0x380] ;  /* 0x0000e000ff027b82 */ /* 0x000e220000000a00 */
[----:B------:R-:W1:Y:S01]  /*0030*/  LDCU.64 UR10, c[0x0][0x358] ;  /* 0x00006b00ff0a77ac */ /* 0x000e620008000a00 */
[----:B------:R-:W2:Y:S06]  /*0040*/  LDCU.64 UR8, c[0x0][0x388] ;  /* 0x00007100ff0877ac */ /* 0x000eac0008000a00 */
[----:B------:R-:W3:Y:S01]  /*0050*/  S2UR UR6, SR_CgaCtaId ;  /* 0x00000000000679c3 */ /* 0x000ee20000008800 */
[----:B------:R-:W-:Y:S01]  /*0060*/  UMOV UR4, 0x400 ;  /* 0x0000040000047882 */ /* 0x000fe20000000000 */
[----:B------:R-:W4:Y:S01]  /*0070*/  LDCU.64 UR14, c[0x0][0x388] ;  /* 0x00007100ff0e77ac */ /* 0x000f220008000a00 */
[----:B0-----:R-:W-:-:S05]  /*0080*/  IMAD.WIDE.U32 R2, R9, 0x8, R2 ;  /* 0x0000000809027825 */ /* 0x001fca00078e0002 */
[----:B-1----:R-:W5:Y:S04]  /*0090*/  LDG.E R4, desc[UR10][R2.64] ;  /* 0x0000000a02047981 */ /* 0x002f68000c1e1900 */
[----:B------:R-:W5:Y:S01]  /*00a0*/  LDG.E R5, desc[UR10][R2.64+0x4] ;  /* 0x0000040a02057981 */ /* 0x000f62000c1e1900 */
[C---:B------:R-:W-:Y:S01]  /*00b0*/  ISETP.NE.AND P1, PT, R9.reuse, RZ, PT ;  /* 0x000000ff0900720c */ /* 0x040fe20003f25270 */
[----:B---3--:R-:W-:Y:S01]  /*00c0*/  ULEA UR6, UR6, UR4, 0x18 ;  /* 0x0000000406067291 */ /* 0x008fe2000f8ec0ff */
[----:B------:R-:W-:Y:S01]  /*00d0*/  IMAD.SHL.U32 R6, R9, 0x2, RZ ;  /* 0x0000000209067824 */ /* 0x000fe200078e00ff */
[----:B--2---:R-:W-:Y:S01]  /*00e0*/  UISETP.GE.U32.AND UP0, UPT, UR8, 0x2, UPT ;  /* 0x000000020800788c */ /* 0x004fe2000bf06070 */
[----:B------:R-:W-:Y:S01]  /*00f0*/  UMOV UR12, 0x1 ;  /* 0x00000001000c7882 */ /* 0x000fe20000000000 */
[----:B------:R-:W-:-:S02]  /*0100*/  UMOV UR5, URZ ;  /* 0x000000ff00057c82 */ /* 0x000fc40008000000 */
[----:B------:R-:W-:Y:S01]  /*0110*/  LEA R0, R9, UR6, 0x3 ;  /* 0x0000000609007c11 */ /* 0x000fe2000f8e18ff */
[----:B------:R-:W-:Y:S01]  /*0120*/  UISETP.GE.U32.AND.EX UP0, UPT, UR9, URZ, UPT, UP0 ;  /* 0x000000ff0900728c */ /* 0x000fe2000bf06100 */
[----:B------:R-:W-:-:S04]  /*0130*/  LOP3.LUT R10, R6, 0x1, RZ, 0xfc, !PT ;  /* 0x00000001060a7812 */ /* 0x000fc800078efcff */
[----:B------:R-:W0:Y:S02]  /*0140*/  @!P1 LDC R8, c[0x0][0x388] ;  /* 0x0000e200ff089b82 */ /* 0x000e240000000800 */
[----:B0-----:R-:W-:Y:S01]  /*0150*/  @!P1 LEA R8, R8, UR6, 0x2 ;  /* 0x0000000608089c11 */ /* 0x001fe2000f8e10ff */
[----:B-----5:R0:W-:Y:S01]  /*0160*/  STS.64 [R0], R4 ;  /* 0x0000000400007388 */ /* 0x0201e20000000a00 */
[----:B----4-:R-:W-:Y:S05]  /*0170*/  BRA.U !UP0, `(.L_x_0) ;  /* 0x0000000108607547 */ /* 0x010fea000b800000 */
[----:B------:R-:W1:Y:S01]  /*0180*/  LDCU.64 UR8, c[0x0][0x388] ;  /* 0x00007100ff0877ac */ /* 0x000e620008000a00 */
[----:B------:R-:W-:Y:S01]  /*0190*/  UMOV UR12, 0x1 ;  /* 0x00000001000c7882 */ /* 0x000fe20000000000 */
[----:B------:R-:W-:-:S05]  /*01a0*/  UMOV UR5, URZ ;  /* 0x000000ff00057c82 */ /* 0x000fca0008000000 */
.L_x_1:
[----:B-1----:R-:W-:Y:S01]  /*01b0*/  USHF.R.U32.HI UR7, URZ, 0x1, UR9 ;  /* 0x00000001ff077899 */ /* 0x002fe20008011609 */
[----:B------:R-:W-:Y:S01]  /*01c0*/  BAR.SYNC.DEFER_BLOCKING 0x0 ;  /* 0x0000000000007b1d */ /* 0x000fe20000010000 */
[----:B------:R-:W-:Y:S02]  /*01d0*/  USHF.R.U64 UR4, UR8, 0x1, UR9 ;  /* 0x0000000108047899 */ /* 0x000fe40008001209 */
[----:B------:R-:W-:Y:S02]  /*01e0*/  UISETP.GT.U32.AND UP0, UPT, UR8, 0x3, UPT ;  /* 0x000000030800788c */ /* 0x000fe4000bf04070 */
[----:B0-----:R-:W-:Y:S01]  /*01f0*/  IMAD.U32 R4, RZ, RZ, UR7 ;  /* 0x00000007ff047e24 */ /* 0x001fe2000f8e00ff */
[----:B------:R-:W-:Y:S01]  /*0200*/  USHF.L.U64.HI UR5, UR12, 0x1, UR5 ;  /* 0x000000010c057899 */ /* 0x000fe20008010205 */
[----:B------:R-:W-:Y:S01]  /*0210*/  ISETP.LT.U32.AND P0, PT, R9, UR4, PT ;  /* 0x0000000409007c0c */ /* 0x000fe2000bf01070 */
[----:B------:R-:W-:Y:S01]  /*0220*/  UISETP.GT.U32.AND.EX UP0, UPT, UR9, URZ, UPT, UP0 ;  /* 0x000000ff0900728c */ /* 0x000fe2000bf04100 */
[----:B------:R-:W-:-:S02]  /*0230*/  UMOV UR8, UR4 ;  /* 0x0000000400087c82 */ /* 0x000fc40008000000 */
[----:B------:R-:W-:Y:S01]  /*0240*/  ISETP.GT.U32.AND.EX P0, PT, R4, RZ, PT, P0 ;  /* 0x000000ff0400720c */ /* 0x000fe20003f04100 */
[----:B------:R-:W-:-:S12]  /*0250*/  UMOV UR9, UR7 ;  /* 0x0000000700097c82 */ /* 0x000fd80008000000 */
[----:B------:R-:W-:-:S04]  /*0260*/  @P0 IMAD R4, R10, UR12, RZ ;  /* 0x0000000c0a040c24 */ /* 0x000fc8000f8e02ff */
[C---:B--2---:R-:W-:Y:S01]  /*0270*/  @P0 VIADD R5, R4.reuse, UR12 ;  /* 0x0000000c04050c36 */ /* 0x044fe20008000000 */
[----:B------:R-:W-:Y:S01]  /*0280*/  @P0 LEA R4, R4, UR6, 0x2 ;  /* 0x0000000604040c11 */ /* 0x000fe2000f8e10ff */
[----:B------:R-:W-:-:S03]  /*0290*/  USHF.L.U32 UR12, UR12, 0x1, URZ ;  /* 0x000000010c0c7899 */ /* 0x000fc600080006ff */
[----:B------:R-:W-:Y:S02]  /*02a0*/  @P0 LEA R5, R5, UR6, 0x2 ;  /* 0x0000000605050c11 */ /* 0x000fe4000f8e10ff */
[----:B------:R-:W-:Y:S04]  /*02b0*/  @P0 LDS R4, [R4+-0x4] ;  /* 0xfffffc0004040984 */ /* 0x000fe80000000800 */
[----:B------:R-:W0:Y:S02]  /*02c0*/  @P0 LDS R7, [R5+-0x4] ;  /* 0xfffffc0005070984 */ /* 0x000e240000000800 */
[----:B0-----:R-:W-:-:S05]  /*02d0*/  @P0 FADD R6, R4, R7 ;  /* 0x0000000704060221 */ /* 0x001fca0000000000 */
[----:B------:R2:W-:Y:S01]  /*02e0*/  @P0 STS [R5+-0x4], R6 ;  /* 0xfffffc0605000388 */ /* 0x0005e20000000800 */
[----:B------:R-:W-:Y:S05]  /*02f0*/  BRA.U UP0, `(.L_x_1) ;  /* 0xfffffffd00ac7547 */ /* 0x000fea000b83ffff */
.L_x_0:
[----:B------:R1:W-:Y:S01]  /*0300*/  @!P1 STS [R8+-0x4], RZ ;  /* 0xfffffcff08009388 */ /* 0x0003e20000000800 */
[----:B------:R-:W-:-:S04]  /*0310*/  UISETP.GE.U32.AND UP0, UPT, UR14, 0x2, UPT ;  /* 0x000000020e00788c */ /* 0x000fc8000bf06070 */
[----:B------:R-:W-:-:S09]  /*0320*/  UISETP.GE.U32.AND.EX UP0, UPT, UR15, URZ, UPT, UP0 ;  /* 0x000000ff0f00728c */ /* 0x000fd2000bf06100 */
[----:B-1----:R-:W-:Y:S05]  /*0330*/  BRA.U !UP0, `(.L_x_2) ;  /* 0x0000000108687547 */ /* 0x002fea000b800000 */
[----:B------:R-:W1:Y:S01]  /*0340*/  LDCU.64 UR8, c[0x0][0x388] ;  /* 0x00007100ff0877ac */ /* 0x000e620008000a00 */
[----:B------:R-:W-:Y:S01]  /*0350*/  UMOV UR7, 0x1 ;  /* 0x0000000100077882 */ /* 0x000fe20000000000 */
[----:B------:R-:W-:-:S05]  /*0360*/  UMOV UR4, URZ ;  /* 0x000000ff00047c82 */ /* 0x000fca0008000000 */
.L_x_5:
[----:B0-----:R-:W-:Y:S01]  /*0370*/  IMAD.U32 R4, RZ, RZ, UR4 ;  /* 0x00000004ff047e24 */ /* 0x001fe2000f8e00ff */
[----:B------:R-:W-:Y:S01]  /*0380*/  BAR.SYNC.DEFER_BLOCKING 0x0 ;  /* 0x0000000000007b1d */ /* 0x000fe20000010000 */
[----:B------:R-:W-:Y:S01]  /*0390*/  ISETP.LT.U32.AND P0, PT, R9, UR7, PT ;  /* 0x0000000709007c0c */ /* 0x000fe2000bf01070 */
[----:B------:R-:W-:Y:S02]  /*03a0*/  USHF.L.U64.HI UR4, UR7, 0x1, UR4 ;  /* 0x0000000107047899 */ /* 0x000fe40008010204 */
[----:B------:R-:W-:Y:S01]  /*03b0*/  USHF.L.U32 UR7, UR7, 0x1, URZ ;  /* 0x0000000107077899 */ /* 0x000fe200080006ff */
[----:B------:R-:W-:Y:S01]  /*03c0*/  ISETP.GT.U32.AND.EX P0, PT, R4, RZ, PT, P0 ;  /* 0x000000ff0400720c */ /* 0x000fe20003f04100 */
[----:B------:R-:W-:Y:S01]  /*03d0*/  USHF.R.U64 UR12, UR12, 0x1, UR5 ;  /* 0x000000010c0c7899 */ /* 0x000fe20008001205 */
[----:B------:R-:W-:Y:S11]  /*03e0*/  BSSY.RECONVERGENT B0, `(.L_x_3) ;  /* 0x000000b000007945 */ /* 0x000ff60003800200 */
[----:B------:R-:W-:Y:S05]  /*03f0*/  @!P0 BRA `(.L_x_4) ;  /* 0x0000000000248947 */ /* 0x000fea0003800000 */
[----:B------:R-:W-:-:S04]  /*0400*/  IMAD R4, R10, UR12, RZ ;  /* 0x0000000c0a047c24 */ /* 0x000fc8000f8e02ff */
[C---:B--2---:R-:W-:Y:S01]  /*0410*/  VIADD R5, R4.reuse, UR12 ;  /* 0x0000000c04057c36 */ /* 0x044fe20008000000 */
[----:B------:R-:W-:-:S04]  /*0420*/  LEA R4, R4, UR6, 0x2 ;  /* 0x0000000604047c11 */ /* 0x000fc8000f8e10ff */
[----:B------:R-:W-:Y:S02]  /*0430*/  LEA R6, R5, UR6, 0x2 ;  /* 0x0000000605067c11 */ /* 0x000fe4000f8e10ff */
[----:B------:R-:W-:Y:S04]  /*0440*/  LDS R5, [R4+-0x4] ;  /* 0xfffffc0004057984 */ /* 0x000fe80000000800 */
[----:B------:R-:W0:Y:S02]  /*0450*/  LDS R7, [R6+-0x4] ;  /* 0xfffffc0006077984 */ /* 0x000e240000000800 */
[----:B0-----:R-:W-:Y:S02]  /*0460*/  FADD R5, R5, R7 ;  /* 0x0000000705057221 */ /* 0x001fe40000000000 */
[----:B------:R0:W-:Y:S04]  /*0470*/  STS [R4+-0x4], R7 ;  /* 0xfffffc0704007388 */ /* 0x0001e80000000800 */
[----:B------:R0:W-:Y:S02]  /*0480*/  STS [R6+-0x4], R5 ;  /* 0xfffffc0506007388 */ /* 0x0001e40000000800 */
.L_x_4:
[----:B-1----:R-:W-:Y:S05]  /*0490*/  BSYNC.RECONVERGENT B0 ;  /* 0x0000000000007941 */ /* 0x002fea0003800200 */
.L_x_3:
[----:B------:R-:W-:Y:S02]  /*04a0*/  UISETP.GE.U32.AND UP0, UPT, UR7, UR8, UPT ;  /* 0x000000080700728c */ /* 0x000fe4000bf06070 */
[----:B------:R-:W-:Y:S02]  /*04b0*/  USHF.R.U32.HI UR5, URZ, 0x1, UR5 ;  /* 0x00000001ff057899 */ /* 0x000fe40008011605 */
[----:B------:R-:W-:-:S09]  /*04c0*/  UISETP.GE.U32.AND.EX UP0, UPT, UR4, UR9, UPT, UP0 ;  /* 0x000000090400728c */ /* 0x000fd2000bf06100 */
[----:B------:R-:W-:Y:S05]  /*04d0*/  BRA.U !UP0, `(.L_x_5) ;  /* 0xfffffffd08a47547 */ /* 0x000fea000b83ffff */
.L_x_2:
[----:B------:R-:W-:Y:S06]  /*04e0*/  BAR.SYNC.DEFER_BLOCKING 0x0 ;  /* 0x0000000000007b1d */ /* 0x000fec0000010000 */
[----:B0-2---:R-:W0:Y:S04]  /*04f0*/  LDS.64 R4, [R0] ;  /* 0x0000000000047984 */ /* 0x005e280000000a00 */
[----:B0-----:R-:W-:Y:S04]  /*0500*/  STG.E desc[UR10][R2.64], R4 ;  /* 0x0000000402007986 */ /* 0x001fe8000c10190a */
[----:B------:R-:W-:Y:S01]  /*0510*/  STG.E desc[UR10][R2.64+0x4], R5 ;  /* 0x0000040502007986 */ /* 0x000fe2000c10190a */
[----:B------:R-:W-:Y:S05]  /*0520*/  EXIT ;  /* 0x000000000000794d */ /* 0x000fea0003800000 */
.L_x_6:
[----:B------:R-:W-:-:S00]  /*0530*/  BRA `(.L_x_6) ;  /* 0xfffffffc00fc7947 */ /* 0x000fc0000383ffff */
[----:B------:R-:W-:-:S00]  /*0540*/  NOP ;  /* 0x0000000000007918 */ /* 0x000fc00000000000 */
        /* <DEDUP_REMOVED lines=11> */
.L_x_7:


//--------------------- .nv.shared._Z7scanSumIfEvPT_m --------------------------
	.section	.nv.shared._Z7scanSumIfEvPT_m,"aw",@nobits
	.sectionflags	@""
	.align	16
	.zero		1024


//--------------------- .nv.shared.reserved.0     --------------------------
	.section	.nv.shared.reserved.0,"aw",@nobits
	.weak		__nv_reservedSMEM_offset_0_alias
	.size		__nv_reservedSMEM_offset_0_alias, 0, 64
	.other		__nv_reservedSMEM_offset_0_alias,@"STO_CUDA_RESERVED_SHARED STV_DEFAULT"
__nv_reservedSMEM_offset_0_alias:
	.zero		0
	.zero		64


//--------------------- .nv.constant0._Z7scanSumIfEvPT_m --------------------------
	.section	.nv.constant0._Z7scanSumIfEvPT_m,"a",@progbits
	.sectionflags	@""
	.align	4
.nv.constant0._Z7scanSumIfEvPT_m:
	.zero		912


//--------------------- SYMBOLS --------------------------

	.type		.nv.reservedSmem.offset0,@object
	.size		.nv.reservedSmem.offset0,0x4
	.type		.nv.reservedSmem.cap,@object
	.size		.nv.reservedSmem.cap,0x4
